//
// Generated by NVIDIA NVVM Compiler
//
// Compiler Build ID: CL-36424714
// Cuda compilation tools, release 13.0, V13.0.88
// Based on NVVM 20.0.0
//

.version 9.0
.target sm_100
.address_size 64

	// .globl	_Z16mma_m16n8k16_ptxPK6__halfS1_PS_
// _ZZ16mma_m16n8k16_ptxPK6__halfS1_PS_E2As has been demoted
// _ZZ16mma_m16n8k16_ptxPK6__halfS1_PS_E2Bs has been demoted

.visible .entry _Z16mma_m16n8k16_ptxPK6__halfS1_PS_(
	.param .u64 .ptr .align 1 _Z16mma_m16n8k16_ptxPK6__halfS1_PS__param_0,
	.param .u64 .ptr .align 1 _Z16mma_m16n8k16_ptxPK6__halfS1_PS__param_1,
	.param .u64 .ptr .align 1 _Z16mma_m16n8k16_ptxPK6__halfS1_PS__param_2
)
{
	.reg .pred 	%p<12>;
	.reg .b16 	%rs<15>;
	.reg .b32 	%r<188>;
	.reg .b64 	%rd<39>;
	// demoted variable
	.shared .align 128 .b8 _ZZ16mma_m16n8k16_ptxPK6__halfS1_PS_E2As[512];
	// demoted variable
	.shared .align 128 .b8 _ZZ16mma_m16n8k16_ptxPK6__halfS1_PS_E2Bs[256];
	ld.param.u64 	%rd8, [_Z16mma_m16n8k16_ptxPK6__halfS1_PS__param_0];
	ld.param.u64 	%rd9, [_Z16mma_m16n8k16_ptxPK6__halfS1_PS__param_1];
	ld.param.u64 	%rd7, [_Z16mma_m16n8k16_ptxPK6__halfS1_PS__param_2];
	cvta.to.global.u64 	%rd1, %rd8;
	cvta.to.global.u64 	%rd2, %rd9;
	mov.u32 	%r1, %tid.x;
	setp.gt.u32 	%p1, %r1, 31;
	@%p1 bra 	$L__BB0_14;
	mov.u32 	%r2, %ntid.x;
	add.s32 	%r3, %r1, %r2;
	max.u32 	%r68, %r3, 256;
	setp.lt.u32 	%p2, %r3, 256;
	selp.u32 	%r69, 1, 0, %p2;
	add.s32 	%r70, %r3, %r69;
	sub.s32 	%r71, %r68, %r70;
	div.u32 	%r72, %r71, %r2;
	add.s32 	%r4, %r72, %r69;
	and.b32  	%r73, %r4, 3;
	setp.eq.s32 	%p3, %r73, 3;
	mov.u32 	%r175, %r1;
	@%p3 bra 	$L__BB0_4;
	add.s32 	%r74, %r4, 1;
	and.b32  	%r75, %r74, 3;
	mul.wide.u32 	%rd10, %r1, 2;
	add.s64 	%rd38, %rd1, %rd10;
	mul.wide.u32 	%rd4, %r2, 2;
	shl.b32 	%r76, %r1, 1;
	mov.u32 	%r77, _ZZ16mma_m16n8k16_ptxPK6__halfS1_PS_E2As;
	add.s32 	%r169, %r77, %r76;
	shl.b32 	%r6, %r2, 1;
	neg.s32 	%r168, %r75;
	mad.lo.s32 	%r175, %r2, %r75, %r1;
$L__BB0_3:
	.pragma "nounroll";
	ld.global.nc.u16 	%rs1, [%rd38];
	st.shared.u16 	[%r169], %rs1;
	add.s64 	%rd38, %rd38, %rd4;
	add.s32 	%r169, %r169, %r6;
	add.s32 	%r168, %r168, 1;
	setp.ne.s32 	%p4, %r168, 0;
	@%p4 bra 	$L__BB0_3;
$L__BB0_4:
	setp.lt.u32 	%p5, %r4, 3;
	@%p5 bra 	$L__BB0_7;
	shl.b32 	%r14, %r2, 1;
	add.s32 	%r174, %r175, %r14;
	shl.b32 	%r16, %r2, 2;
	mad.lo.s32 	%r173, %r2, 3, %r175;
	add.s32 	%r172, %r2, %r175;
	shl.b32 	%r78, %r175, 1;
	mov.u32 	%r79, _ZZ16mma_m16n8k16_ptxPK6__halfS1_PS_E2As;
	add.s32 	%r171, %r79, %r78;
	shl.b32 	%r20, %r2, 3;
	mul.lo.s32 	%r21, %r2, 6;
$L__BB0_6:
	mul.wide.u32 	%rd11, %r175, 2;
	add.s64 	%rd12, %rd1, %rd11;
	ld.global.nc.u16 	%rs2, [%rd12];
	st.shared.u16 	[%r171], %rs2;
	add.s32 	%r80, %r175, %r2;
	add.s32 	%r81, %r171, %r14;
	mul.wide.u32 	%rd13, %r172, 2;
	add.s64 	%rd14, %rd1, %rd13;
	ld.global.nc.u16 	%rs3, [%rd14];
	st.shared.u16 	[%r81], %rs3;
	add.s32 	%r82, %r80, %r2;
	add.s32 	%r83, %r171, %r16;
	mul.wide.u32 	%rd15, %r174, 2;
	add.s64 	%rd16, %rd1, %rd15;
	ld.global.nc.u16 	%rs4, [%rd16];
	st.shared.u16 	[%r83], %rs4;
	add.s32 	%r84, %r82, %r2;
	add.s32 	%r85, %r171, %r21;
	mul.wide.u32 	%rd17, %r173, 2;
	add.s64 	%rd18, %rd1, %rd17;
	ld.global.nc.u16 	%rs5, [%rd18];
	st.shared.u16 	[%r85], %rs5;
	add.s32 	%r175, %r84, %r2;
	add.s32 	%r174, %r174, %r16;
	add.s32 	%r173, %r173, %r16;
	add.s32 	%r172, %r172, %r16;
	add.s32 	%r171, %r171, %r20;
	setp.lt.u32 	%p6, %r175, 256;
	@%p6 bra 	$L__BB0_6;
$L__BB0_7:
	max.u32 	%r86, %r3, 128;
	setp.lt.u32 	%p7, %r3, 128;
	selp.u32 	%r87, 1, 0, %p7;
	add.s32 	%r88, %r3, %r87;
	sub.s32 	%r89, %r86, %r88;
	div.u32 	%r90, %r89, %r2;
	add.s32 	%r32, %r90, %r87;
	and.b32  	%r91, %r32, 3;
	setp.eq.s32 	%p8, %r91, 3;
	mov.u32 	%r179, %r1;
	@%p8 bra 	$L__BB0_10;
	shl.b32 	%r177, %r1, 1;
	shl.b32 	%r34, %r2, 1;
	add.s32 	%r92, %r32, 1;
	and.b32  	%r93, %r92, 3;
	neg.s32 	%r176, %r93;
	mov.u32 	%r179, %r1;
$L__BB0_9:
	.pragma "nounroll";
	and.b32  	%r94, %r179, 7;
	shl.b32 	%r95, %r179, 1;
	and.b32  	%r96, %r95, 254;
	mov.u32 	%r97, _ZZ16mma_m16n8k16_ptxPK6__halfS1_PS_E2Bs;
	add.s32 	%r98, %r97, %r96;
	and.b32  	%r99, %r177, 240;
	or.b32  	%r100, %r99, %r94;
	mul.wide.u32 	%rd19, %r100, 2;
	add.s64 	%rd20, %rd2, %rd19;
	ld.global.nc.u16 	%rs6, [%rd20];
	st.shared.u16 	[%r98], %rs6;
	add.s32 	%r179, %r179, %r2;
	add.s32 	%r177, %r177, %r34;
	add.s32 	%r176, %r176, 1;
	setp.ne.s32 	%p9, %r176, 0;
	@%p9 bra 	$L__BB0_9;
$L__BB0_10:
	setp.lt.u32 	%p10, %r32, 3;
	@%p10 bra 	$L__BB0_13;
	shl.b32 	%r101, %r2, 1;
	add.s32 	%r186, %r179, %r101;
	shl.b32 	%r44, %r2, 2;
	shl.b32 	%r180, %r179, 1;
	add.s32 	%r185, %r44, %r180;
	shl.b32 	%r47, %r2, 3;
	mad.lo.s32 	%r184, %r2, 3, %r179;
	mad.lo.s32 	%r183, %r2, 6, %r180;
	add.s32 	%r181, %r2, %r179;
	shl.b32 	%r182, %r181, 1;
$L__BB0_12:
	and.b32  	%r102, %r179, 7;
	shl.b32 	%r103, %r179, 1;
	and.b32  	%r104, %r103, 254;
	mov.u32 	%r105, _ZZ16mma_m16n8k16_ptxPK6__halfS1_PS_E2Bs;
	add.s32 	%r106, %r105, %r104;
	and.b32  	%r107, %r180, 240;
	or.b32  	%r108, %r107, %r102;
	mul.wide.u32 	%rd21, %r108, 2;
	add.s64 	%rd22, %rd2, %rd21;
	ld.global.nc.u16 	%rs7, [%rd22];
	st.shared.u16 	[%r106], %rs7;
	add.s32 	%r109, %r179, %r2;
	and.b32  	%r110, %r181, 7;
	shl.b32 	%r111, %r181, 1;
	and.b32  	%r112, %r111, 254;
	add.s32 	%r113, %r105, %r112;
	and.b32  	%r114, %r182, 240;
	or.b32  	%r115, %r114, %r110;
	mul.wide.u32 	%rd23, %r115, 2;
	add.s64 	%rd24, %rd2, %rd23;
	ld.global.nc.u16 	%rs8, [%rd24];
	st.shared.u16 	[%r113], %rs8;
	add.s32 	%r116, %r109, %r2;
	and.b32  	%r117, %r186, 7;
	shl.b32 	%r118, %r186, 1;
	and.b32  	%r119, %r118, 254;
	add.s32 	%r120, %r105, %r119;
	and.b32  	%r121, %r185, 240;
	or.b32  	%r122, %r121, %r117;
	mul.wide.u32 	%rd25, %r122, 2;
	add.s64 	%rd26, %rd2, %rd25;
	ld.global.nc.u16 	%rs9, [%rd26];
	st.shared.u16 	[%r120], %rs9;
	add.s32 	%r123, %r116, %r2;
	and.b32  	%r124, %r184, 7;
	shl.b32 	%r125, %r184, 1;
	and.b32  	%r126, %r125, 254;
	add.s32 	%r127, %r105, %r126;
	and.b32  	%r128, %r183, 240;
	or.b32  	%r129, %r128, %r124;
	mul.wide.u32 	%rd27, %r129, 2;
	add.s64 	%rd28, %rd2, %rd27;
	ld.global.nc.u16 	%rs10, [%rd28];
	st.shared.u16 	[%r127], %rs10;
	add.s32 	%r179, %r123, %r2;
	add.s32 	%r186, %r186, %r44;
	add.s32 	%r185, %r185, %r47;
	add.s32 	%r184, %r184, %r44;
	add.s32 	%r183, %r183, %r47;
	add.s32 	%r182, %r182, %r47;
	add.s32 	%r181, %r181, %r44;
	add.s32 	%r180, %r180, %r47;
	setp.lt.u32 	%p11, %r179, 128;
	@%p11 bra 	$L__BB0_12;
$L__BB0_13:
	bar.sync 	0;
	mov.u32 	%r150, _ZZ16mma_m16n8k16_ptxPK6__halfS1_PS_E2As;
	cvt.u64.u32 	%rd31, %r150;
	mov.u32 	%r151, _ZZ16mma_m16n8k16_ptxPK6__halfS1_PS_E2Bs;
	cvt.u64.u32 	%rd32, %r151;
	and.b32  	%r152, %r1, 16;
	shl.b32 	%r153, %r1, 5;
	and.b32  	%r154, %r153, 480;
	or.b32  	%r155, %r154, %r152;
	cvt.u64.u32 	%rd33, %r155;
	add.s64 	%rd29, %rd33, %rd31;
	// begin inline asm
	ldmatrix.sync.aligned.m8n8.x4.trans.shared.b16 {%r130,%r131,%r132,%r133}, [%rd29];

	// end inline asm
	shl.b32 	%r156, %r1, 4;
	and.b32  	%r157, %r156, 240;
	cvt.u64.u32 	%rd34, %r157;
	add.s64 	%rd30, %rd34, %rd32;
	// begin inline asm
	ldmatrix.sync.aligned.m8n8.x2.trans.shared.b16 {%r134,%r135}, [%rd30];

	// end inline asm
	mov.b32 	%r136, 0;
	mov.u32 	%r137, %r136;
	// begin inline asm
	mma.sync.aligned.m16n8k16.row.col.f16.f16.f16.f16 {%r136,%r137}, {%r130,%r131,%r132,%r133}, {%r134,%r135}, {%r136,%r137};

	// end inline asm
	shr.u32 	%r158, %r1, 1;
	and.b32  	%r159, %r158, 12;
	and.b32  	%r160, %r1, 2;
	or.b32  	%r161, %r159, %r160;
	and.b32  	%r162, %r1, 4;
	shl.b32 	%r163, %r1, 1;
	and.b32  	%r164, %r163, 2;
	or.b32  	%r165, %r162, %r164;
	shl.b32 	%r166, %r161, 3;
	or.b32  	%r167, %r166, %r165;
	cvta.to.global.u64 	%rd35, %rd7;
	mul.wide.u32 	%rd36, %r167, 2;
	add.s64 	%rd37, %rd35, %rd36;
	// begin inline asm
	{.reg .f16 low,high;
 mov.b32 {low,high}, %r136;
 mov.b16 %rs11, low;}
	// end inline asm
	st.global.u16 	[%rd37], %rs11;
	// begin inline asm
	{.reg .f16 low,high;
 mov.b32 {low,high}, %r136;
 mov.b16 %rs12, high;}
	// end inline asm
	st.global.u16 	[%rd37+2], %rs12;
	// begin inline asm
	{.reg .f16 low,high;
 mov.b32 {low,high}, %r137;
 mov.b16 %rs13, low;}
	// end inline asm
	st.global.u16 	[%rd37+16], %rs13;
	// begin inline asm
	{.reg .f16 low,high;
 mov.b32 {low,high}, %r137;
 mov.b16 %rs14, high;}
	// end inline asm
	st.global.u16 	[%rd37+18], %rs14;
$L__BB0_14:
	ret;

}


// ===== COMPILED SASS (sm_100) =====

	.target	sm_100

	.elftype	@"ET_EXEC"


//--------------------- .note.nv.tkinfo           --------------------------
	.section	.note.nv.tkinfo,"",@"SHT_NOTE"
	.sectionflags	@"SHF_NOTE_NV_TKINFO"
	.tkinfo
        /*0018*/ 	.word	0x00000002
        /*0030*/ 	.string	""
        /*0030*/ 	.string	"ptxas"
        /*0030*/ 	.string	"Cuda compilation tools, release 13.0, V13.0.88"
        /*0030*/ 	.string	"Build cuda_13.0.r13.0/compiler.36424714_0"
        /*0030*/ 	.string	"-arch sm_100 -m 64 "



//--------------------- .note.nv.cuinfo           --------------------------
	.section	.note.nv.cuinfo,"",@"SHT_NOTE"
	.sectionflags	@"SHF_NOTE_NV_CUINFO"
        /*0018*/ 	.short	0x0002
        /*001a*/ 	.short	0x0064
        /*001c*/ 	.short	0x0082
	.zero		2


//--------------------- .nv.info                  --------------------------
	.section	.nv.info,"",@"SHT_CUDA_INFO"
	.align	4


	//----- nvinfo : EIATTR_REGCOUNT
	.align		4
        /*0000*/ 	.byte	0x04, 0x2f
        /*0002*/ 	.short	(.L_1 - .L_0)
	.align		4
.L_0:
        /*0004*/ 	.word	index@(_Z16mma_m16n8k16_ptxPK6__halfS1_PS_)
        /*0008*/ 	.word	0x00000020


	//----- nvinfo : EIATTR_FRAME_SIZE
	.align		4
.L_1:
        /*000c*/ 	.byte	0x04, 0x11
        /*000e*/ 	.short	(.L_3 - .L_2)
	.align		4
.L_2:
        /*0010*/ 	.word	index@(_Z16mma_m16n8k16_ptxPK6__halfS1_PS_)
        /*0014*/ 	.word	0x00000000


	//----- nvinfo : EIATTR_MIN_STACK_SIZE
	.align		4
.L_3:
        /*0018*/ 	.byte	0x04, 0x12
        /*001a*/ 	.short	(.L_5 - .L_4)
	.align		4
.L_4:
        /*001c*/ 	.word	index@(_Z16mma_m16n8k16_ptxPK6__halfS1_PS_)
        /*0020*/ 	.word	0x00000000
.L_5:


//--------------------- .nv.compat                --------------------------
	.section	.nv.compat,"",@"SHT_CUDA_COMPAT_INFO"
	.align	4
        /*0000*/ 	.byte	0x02, 0x09, 0x00, 0x00, 0x02, 0x02, 0x01, 0x00, 0x02, 0x05, 0x05, 0x00, 0x03, 0x07, 0x01, 0x01
        /*0010*/ 	.byte	0x02, 0x03, 0x00, 0x00, 0x02, 0x06, 0x01, 0x00, 0x04, 0x0b, 0x08, 0x00, 0x09, 0x00, 0x00, 0x00
        /*0020*/ 	.byte	0x00, 0x00, 0x00, 0x00


//--------------------- .nv.info._Z16mma_m16n8k16_ptxPK6__halfS1_PS_ --------------------------
	.section	.nv.info._Z16mma_m16n8k16_ptxPK6__halfS1_PS_,"",@"SHT_CUDA_INFO"
	.sectionflags	@""
	.align	4


	//----- nvinfo : EIATTR_CUDA_API_VERSION
	.align		4
        /*0000*/ 	.byte	0x04, 0x37
        /*0002*/ 	.short	(.L_7 - .L_6)
.L_6:
        /*0004*/ 	.word	0x00000082


	//----- nvinfo : EIATTR_KPARAM_INFO
	.align		4
.L_7:
        /*0008*/ 	.byte	0x04, 0x17
        /*000a*/ 	.short	(.L_9 - .L_8)
.L_8:
        /*000c*/ 	.word	0x00000000
        /*0010*/ 	.short	0x0002
        /*0012*/ 	.short	0x0010
        /*0014*/ 	.byte	0x00, 0xf5, 0x21, 0x00


	//----- nvinfo : EIATTR_KPARAM_INFO
	.align		4
.L_9:
        /*0018*/ 	.byte	0x04, 0x17
        /*001a*/ 	.short	(.L_11 - .L_10)
.L_10:
        /*001c*/ 	.word	0x00000000
        /*0020*/ 	.short	0x0001
        /*0022*/ 	.short	0x0008
        /*0024*/ 	.byte	0x00, 0xf5, 0x21, 0x00


	//----- nvinfo : EIATTR_KPARAM_INFO
	.align		4
.L_11:
        /*0028*/ 	.byte	0x04, 0x17
        /*002a*/ 	.short	(.L_13 - .L_12)
.L_12:
        /*002c*/ 	.word	0x00000000
        /*0030*/ 	.short	0x0000
        /*0032*/ 	.short	0x0000
        /*0034*/ 	.byte	0x00, 0xf5, 0x21, 0x00


	//----- nvinfo : EIATTR_SPARSE_MMA_MASK
	.align		4
.L_13:
        /*0038*/ 	.byte	0x03, 0x50
        /*003a*/ 	.short	0x0000


	//----- nvinfo : EIATTR_MAXREG_COUNT
	.align		4
        /*003c*/ 	.byte	0x03, 0x1b
        /*003e*/ 	.short	0x00ff


	//----- nvinfo : EIATTR_NUM_BARRIERS
	.align		4
        /*0040*/ 	.byte	0x02, 0x4c
        /*0042*/ 	.byte	0x01
	.zero		1


	//----- nvinfo : EIATTR_MERCURY_ISA_VERSION
	.align		4
        /*0044*/ 	.byte	0x03, 0x5f
        /*0046*/ 	.short	0x0101


	//----- nvinfo : EIATTR_VRC_CTA_INIT_COUNT
	.align		4
        /*0048*/ 	.byte	0x02, 0x4a
	.zero		1
	.zero		1


	//----- nvinfo : EIATTR_EXIT_INSTR_OFFSETS
	.align		4
        /*004c*/ 	.byte	0x04, 0x1c
        /*004e*/ 	.short	(.L_15 - .L_14)


	//   ....[0]....
.L_14:
        /*0050*/ 	.word	0x00000030


	//   ....[1]....
        /*0054*/ 	.word	0x00000dc0


	//----- nvinfo : EIATTR_CRS_STACK_SIZE
	.align		4
.L_15:
        /*0058*/ 	.byte	0x04, 0x1e
        /*005a*/ 	.short	(.L_17 - .L_16)
.L_16:
        /*005c*/ 	.word	0x00000000


	//----- nvinfo : EIATTR_CBANK_PARAM_SIZE
	.align		4
.L_17:
        /*0060*/ 	.byte	0x03, 0x19
        /*0062*/ 	.short	0x0018


	//----- nvinfo : EIATTR_PARAM_CBANK
	.align		4
        /*0064*/ 	.byte	0x04, 0x0a
        /*0066*/ 	.short	(.L_19 - .L_18)
	.align		4
.L_18:
        /*0068*/ 	.word	index@(.nv.constant0._Z16mma_m16n8k16_ptxPK6__halfS1_PS_)
        /*006c*/ 	.short	0x0380
        /*006e*/ 	.short	0x0018


	//----- nvinfo : EIATTR_SW_WAR
	.align		4
.L_19:
        /*0070*/ 	.byte	0x04, 0x36
        /*0072*/ 	.short	(.L_21 - .L_20)
.L_20:
        /*0074*/ 	.word	0x00000008
.L_21:


//--------------------- .nv.callgraph             --------------------------
	.section	.nv.callgraph,"",@"SHT_CUDA_CALLGRAPH"
	.align	4
	.sectionentsize	8
	.align		4
        /*0000*/ 	.word	0x00000000
	.align		4
        /*0004*/ 	.word	0xffffffff
	.align		4
        /*0008*/ 	.word	0x00000000
	.align		4
        /*000c*/ 	.word	0xfffffffe
	.align		4
        /*0010*/ 	.word	0x00000000
	.align		4
        /*0014*/ 	.word	0xfffffffd
	.align		4
        /*0018*/ 	.word	0x00000000
	.align		4
        /*001c*/ 	.word	0xfffffffc


//--------------------- .text._Z16mma_m16n8k16_ptxPK6__halfS1_PS_ --------------------------
	.section	.text._Z16mma_m16n8k16_ptxPK6__halfS1_PS_,"ax",@progbits
	.align	128
        .global         _Z16mma_m16n8k16_ptxPK6__halfS1_PS_
        .type           _Z16mma_m16n8k16_ptxPK6__halfS1_PS_,@function
        .size           _Z16mma_m16n8k16_ptxPK6__halfS1_PS_,(.L_x_13 - _Z16mma_m16n8k16_ptxPK6__halfS1_PS_)
        .other          _Z16mma_m16n8k16_ptxPK6__halfS1_PS_,@"STO_CUDA_ENTRY STV_DEFAULT"
_Z16mma_m16n8k16_ptxPK6__halfS1_PS_:
.text._Z16mma_m16n8k16_ptxPK6__halfS1_PS_:
[----:B------:R-:W-:Y:S01]  /*0000*/  LDC R1, c[0x0][0x37c] ;  /* 0x0000df00ff017b82 */ /* 0x000fe20000000800 */
[----:B------:R-:W0:Y:S02]  /*0010*/  S2R R5, SR_TID.X ;  /* 0x0000000000057919 */ /* 0x000e240000002100 */
[----:B0-----:R-:W-:-:S13]  /*0020*/  ISETP.GT.U32.AND P0, PT, R5, 0x1f, PT ;  /* 0x0000001f0500780c */ /* 0x001fda0003f04070 */
[----:B------:R-:W-:Y:S05]  /*0030*/  @P0 EXIT ;  /* 0x000000000000094d */ /* 0x000fea0003800000 */
[----:B------:R-:W0:Y:S01]  /*0040*/  LDC R0, c[0x0][0x360] ;  /* 0x0000d800ff007b82 */ /* 0x000e220000000800 */
[----:B------:R-:W1:Y:S01]  /*0050*/  LDCU.64 UR8, c[0x0][0x358] ;  /* 0x00006b00ff0877ac */ /* 0x000e620008000a00 */
[----:B------:R-:W-:Y:S01]  /*0060*/  BSSY.RECONVERGENT B0, `(.L_x_0) ;  /* 0x0000041000007945 */ /* 0x000fe20003800200 */
[----:B0-----:R-:W0:Y:S01]  /*0070*/  I2F.U32.RP R6, R0 ;  /* 0x0000000000067306 */ /* 0x001e220000209000 */
[----:B------:R-:W-:-:S05]  /*0080*/  IMAD.IADD R4, R5, 0x1, R0 ;  /* 0x0000000105047824 */ /* 0x000fca00078e0200 */
[C---:B------:R-:W-:Y:S02]  /*0090*/  ISETP.GE.U32.AND P0, PT, R4.reuse, 0x100, PT ;  /* 0x000001000400780c */ /* 0x040fe40003f06070 */
[C---:B------:R-:W-:Y:S02]  /*00a0*/  ISETP.GE.U32.AND P1, PT, R4.reuse, 0x80, PT ;  /* 0x000000800400780c */ /* 0x040fe40003f26070 */
[C---:B------:R-:W-:Y:S02]  /*00b0*/  VIMNMX.U32 R7, PT, PT, R4.reuse, 0x100, !PT ;  /* 0x0000010004077848 */ /* 0x040fe40007fe0000 */
[----:B------:R-:W-:Y:S02]  /*00c0*/  VIMNMX.U32 R9, PT, PT, R4, 0x80, !PT ;  /* 0x0000008004097848 */ /* 0x000fe40007fe0000 */
[----:B------:R-:W-:Y:S01]  /*00d0*/  SEL R8, RZ, 0x1, P1 ;  /* 0x00000001ff087807 */ /* 0x000fe20000800000 */
[----:B0-----:R-:W0:Y:S03]  /*00e0*/  MUFU.RCP R6, R6 ;  /* 0x0000000600067308 */ /* 0x001e260000001000 */
[----:B------:R-:W-:Y:S01]  /*00f0*/  IADD3 R9, PT, PT, R9, -R4, -R8 ;  /* 0x8000000409097210 */ /* 0x000fe20007ffe808 */
[----:B0-----:R-:W-:Y:S01]  /*0100*/  VIADD R2, R6, 0xffffffe ;  /* 0x0ffffffe06027836 */ /* 0x001fe20000000000 */
[----:B------:R-:W-:-:S03]  /*0110*/  SEL R6, RZ, 0x1, P0 ;  /* 0x00000001ff067807 */ /* 0x000fc60000000000 */
[----:B------:R0:W2:Y:S01]  /*0120*/  F2I.FTZ.U32.TRUNC.NTZ R3, R2 ;  /* 0x0000000200037305 */ /* 0x0000a2000021f000 */
[----:B------:R-:W-:Y:S01]  /*0130*/  IADD3 R7, PT, PT, R7, -R4, -R6 ;  /* 0x8000000407077210 */ /* 0x000fe20007ffe806 */
[----:B0-----:R-:W-:Y:S02]  /*0140*/  IMAD.MOV.U32 R2, RZ, RZ, RZ ;  /* 0x000000ffff027224 */ /* 0x001fe400078e00ff */
[----:B--2---:R-:W-:-:S04]  /*0150*/  IMAD.MOV R11, RZ, RZ, -R3 ;  /* 0x000000ffff0b7224 */ /* 0x004fc800078e0a03 */
[----:B------:R-:W-:-:S04]  /*0160*/  IMAD R11, R11, R0, RZ ;  /* 0x000000000b0b7224 */ /* 0x000fc800078e02ff */
[----:B------:R-:W-:-:S06]  /*0170*/  IMAD.HI.U32 R2, R3, R11, R2 ;  /* 0x0000000b03027227 */ /* 0x000fcc00078e0002 */
[----:B------:R-:W-:-:S04]  /*0180*/  IMAD.HI.U32 R3, R2, R7, RZ ;  /* 0x0000000702037227 */ /* 0x000fc800078e00ff */
[----:B------:R-:W-:-:S04]  /*0190*/  IMAD.HI.U32 R11, R2, R9, RZ ;  /* 0x00000009020b7227 */ /* 0x000fc800078e00ff */
[----:B------:R-:W-:Y:S01]  /*01a0*/  IMAD.MOV R2, RZ, RZ, -R3 ;  /* 0x000000ffff027224 */ /* 0x000fe200078e0a03 */
[----:B------:R-:W-:-:S03]  /*01b0*/  IADD3 R4, PT, PT, -R11, RZ, RZ ;  /* 0x000000ff0b047210 */ /* 0x000fc60007ffe1ff */
[C---:B------:R-:W-:Y:S01]  /*01c0*/  IMAD R7, R0.reuse, R2, R7 ;  /* 0x0000000200077224 */ /* 0x040fe200078e0207 */
[----:B------:R-:W-:Y:S01]  /*01d0*/  LOP3.LUT R2, RZ, R0, RZ, 0x33, !PT ;  /* 0x00000000ff027212 */ /* 0x000fe200078e33ff */
[----:B------:R-:W-:-:S03]  /*01e0*/  IMAD R9, R0, R4, R9 ;  /* 0x0000000400097224 */ /* 0x000fc600078e0209 */
[-C--:B------:R-:W-:Y:S02]  /*01f0*/  ISETP.GE.U32.AND P2, PT, R7, R0.reuse, PT ;  /* 0x000000000700720c */ /* 0x080fe40003f46070 */
[----:B------:R-:W-:-:S11]  /*0200*/  ISETP.GE.U32.AND P3, PT, R9, R0, PT ;  /* 0x000000000900720c */ /* 0x000fd60003f66070 */
[--C-:B------:R-:W-:Y:S02]  /*0210*/  @P2 IMAD.IADD R7, R7, 0x1, -R0.reuse ;  /* 0x0000000107072824 */ /* 0x100fe400078e0a00 */
[----:B------:R-:W-:Y:S01]  /*0220*/  @P2 VIADD R3, R3, 0x1 ;  /* 0x0000000103032836 */ /* 0x000fe20000000000 */
[----:B------:R-:W-:Y:S01]  /*0230*/  ISETP.NE.U32.AND P2, PT, R0, RZ, PT ;  /* 0x000000ff0000720c */ /* 0x000fe20003f45070 */
[----:B------:R-:W-:Y:S01]  /*0240*/  @P3 IMAD.IADD R9, R9, 0x1, -R0 ;  /* 0x0000000109093824 */ /* 0x000fe200078e0a00 */
[----:B------:R-:W-:Y:S01]  /*0250*/  ISETP.GE.U32.AND P0, PT, R7, R0, PT ;  /* 0x000000000700720c */ /* 0x000fe20003f06070 */
[----:B------:R-:W-:-:S03]  /*0260*/  @P3 VIADD R11, R11, 0x1 ;  /* 0x000000010b0b3836 */ /* 0x000fc60000000000 */
[----:B------:R-:W-:-:S09]  /*0270*/  ISETP.GE.U32.AND P1, PT, R9, R0, PT ;  /* 0x000000000900720c */ /* 0x000fd20003f26070 */
[----:B------:R-:W-:-:S04]  /*0280*/  @P0 IADD3 R3, PT, PT, R3, 0x1, RZ ;  /* 0x0000000103030810 */ /* 0x000fc80007ffe0ff */
[----:B------:R-:W-:Y:S01]  /*0290*/  SEL R3, R2, R3, !P2 ;  /* 0x0000000302037207 */ /* 0x000fe20005000000 */
[----:B------:R-:W-:-:S04]  /*02a0*/  @P1 VIADD R11, R11, 0x1 ;  /* 0x000000010b0b1836 */ /* 0x000fc80000000000 */
[----:B------:R-:W-:Y:S01]  /*02b0*/  IMAD.IADD R4, R6, 0x1, R3 ;  /* 0x0000000106047824 */ /* 0x000fe200078e0203 */
[----:B------:R-:W-:-:S04]  /*02c0*/  SEL R11, R2, R11, !P2 ;  /* 0x0000000b020b7207 */ /* 0x000fc80005000000 */
[----:B------:R-:W-:Y:S01]  /*02d0*/  LOP3.LUT R3, R4, 0x3, RZ, 0xc0, !PT ;  /* 0x0000000304037812 */ /* 0x000fe200078ec0ff */
[----:B------:R-:W-:Y:S01]  /*02e0*/  IMAD.IADD R2, R8, 0x1, R11 ;  /* 0x0000000108027824 */ /* 0x000fe200078e020b */
[----:B------:R-:W-:Y:S02]  /*02f0*/  ISETP.GE.U32.AND P0, PT, R4, 0x3, PT ;  /* 0x000000030400780c */ /* 0x000fe40003f06070 */
[----:B------:R-:W-:Y:S01]  /*0300*/  ISETP.NE.AND P3, PT, R3, 0x3, PT ;  /* 0x000000030300780c */ /* 0x000fe20003f65270 */
[----:B------:R-:W-:Y:S01]  /*0310*/  IMAD.MOV.U32 R3, RZ, RZ, R5 ;  /* 0x000000ffff037224 */ /* 0x000fe200078e0005 */
[C---:B------:R-:W-:Y:S02]  /*0320*/  LOP3.LUT R6, R2.reuse, 0x3, RZ, 0xc0, !PT ;  /* 0x0000000302067812 */ /* 0x040fe400078ec0ff */
[----:B------:R-:W-:Y:S02]  /*0330*/  ISETP.GE.U32.AND P2, PT, R2, 0x3, PT ;  /* 0x000000030200780c */ /* 0x000fe40003f46070 */
[----:B------:R-:W-:-:S07]  /*0340*/  ISETP.NE.AND P1, PT, R6, 0x3, PT ;  /* 0x000000030600780c */ /* 0x000fce0003f25270 */
[----:B-1----:R-:W-:Y:S06]  /*0350*/  @!P3 BRA `(.L_x_1) ;  /* 0x000000000044b947 */ /* 0x002fec0003800000 */
[----:B------:R-:W0:Y:S01]  /*0360*/  S2UR UR5, SR_CgaCtaId ;  /* 0x00000000000579c3 */ /* 0x000e220000008800 */
[----:B------:R-:W-:Y:S01]  /*0370*/  IADD3 R4, PT, PT, R4, 0x1, RZ ;  /* 0x0000000104047810 */ /* 0x000fe20007ffe0ff */
[----:B------:R-:W-:-:S03]  /*0380*/  UMOV UR4, 0x400 ;  /* 0x0000040000047882 */ /* 0x000fc60000000000 */
[----:B------:R-:W-:-:S03]  /*0390*/  LOP3.LUT R4, R4, 0x3, RZ, 0xc0, !PT ;  /* 0x0000000304047812 */ /* 0x000fc600078ec0ff */
[----:B------:R-:W1:Y:S02]  /*03a0*/  LDC.64 R6, c[0x0][0x380] ;  /* 0x0000e000ff067b82 */ /* 0x000e640000000a00 */
[----:B------:R-:W-:Y:S02]  /*03b0*/  IMAD R3, R4, R0, R5 ;  /* 0x0000000004037224 */ /* 0x000fe400078e0205 */
[----:B------:R-:W-:Y:S01]  /*03c0*/  IMAD.MOV R4, RZ, RZ, -R4 ;  /* 0x000000ffff047224 */ /* 0x000fe200078e0a04 */
[----:B0-----:R-:W-:-:S06]  /*03d0*/  ULEA UR4, UR5, UR4, 0x18 ;  /* 0x0000000405047291 */ /* 0x001fcc000f8ec0ff */
[C---:B------:R-:W-:Y:S01]  /*03e0*/  LEA R9, R5.reuse, UR4, 0x1 ;  /* 0x0000000405097c11 */ /* 0x040fe2000f8e08ff */
[----:B-1----:R-:W-:-:S07]  /*03f0*/  IMAD.WIDE.U32 R6, R5, 0x2, R6 ;  /* 0x0000000205067825 */ /* 0x002fce00078e0006 */
.L_x_2:
[----:B------:R0:W2:Y:S01]  /*0400*/  LDG.E.U16.CONSTANT R8, desc[UR8][R6.64] ;  /* 0x0000000806087981 */ /* 0x0000a2000c1e9500 */
[----:B------:R-:W-:-:S05]  /*0410*/  VIADD R4, R4, 0x1 ;  /* 0x0000000104047836 */ /* 0x000fca0000000000 */
[----:B------:R-:W-:Y:S01]  /*0420*/  ISETP.NE.AND P3, PT, R4, RZ, PT ;  /* 0x000000ff0400720c */ /* 0x000fe20003f65270 */
[C---:B0-----:R-:W-:Y:S01]  /*0430*/  IMAD.WIDE.U32 R6, R0.reuse, 0x2, R6 ;  /* 0x0000000200067825 */ /* 0x041fe200078e0006 */
[----:B--2---:R0:W-:Y:S03]  /*0440*/  STS.U16 [R9], R8 ;  /* 0x0000000809007388 */ /* 0x0041e60000000400 */
[----:B0-----:R-:W-:-:S08]  /*0450*/  IMAD R9, R0, 0x2, R9 ;  /* 0x0000000200097824 */ /* 0x001fd000078e0209 */
[----:B------:R-:W-:Y:S05]  /*0460*/  @P3 BRA `(.L_x_2) ;  /* 0xfffffffc00e43947 */ /* 0x000fea000383ffff */
.L_x_1:
[----:B------:R-:W-:Y:S05]  /*0470*/  BSYNC.RECONVERGENT B0 ;  /* 0x0000000000007941 */ /* 0x000fea0003800200 */
.L_x_0:
[----:B------:R-:W-:Y:S04]  /*0480*/  BSSY.RECONVERGENT B0, `(.L_x_3) ;  /* 0x0000021000007945 */ /* 0x000fe80003800200 */
[----:B------:R-:W-:Y:S05]  /*0490*/  @!P0 BRA `(.L_x_4) ;  /* 0x00000000007c8947 */ /* 0x000fea0003800000 */
[----:B------:R-:W0:Y:S01]  /*04a0*/  S2UR UR5, SR_CgaCtaId ;  /* 0x00000000000579c3 */ /* 0x000e220000008800 */
[----:B------:R-:W-:Y:S01]  /*04b0*/  UMOV UR4, 0x400 ;  /* 0x0000040000047882 */ /* 0x000fe20000000000 */
[C-C-:B------:R-:W-:Y:S01]  /*04c0*/  IMAD R17, R0.reuse, 0x2, R3.reuse ;  /* 0x0000000200117824 */ /* 0x140fe200078e0203 */
[----:B------:R-:W-:Y:S01]  /*04d0*/  IADD3 R21, PT, PT, R3, R0, RZ ;  /* 0x0000000003157210 */ /* 0x000fe20007ffe0ff */
[----:B------:R-:W-:-:S04]  /*04e0*/  IMAD R19, R0, 0x3, R3 ;  /* 0x0000000300137824 */ /* 0x000fc800078e0203 */
[----:B------:R-:W1:Y:S01]  /*04f0*/  LDC.64 R6, c[0x0][0x380] ;  /* 0x0000e000ff067b82 */ /* 0x000e620000000a00 */
[----:B0-----:R-:W-:-:S06]  /*0500*/  ULEA UR4, UR5, UR4, 0x18 ;  /* 0x0000000405047291 */ /* 0x001fcc000f8ec0ff */
[----:B------:R-:W-:-:S07]  /*0510*/  LEA R23, R3, UR4, 0x1 ;  /* 0x0000000403177c11 */ /* 0x000fce000f8e08ff */
.L_x_5:
[----:B-1----:R-:W-:-:S04]  /*0520*/  IMAD.WIDE.U32 R12, R3, 0x2, R6 ;  /* 0x00000002030c7825 */ /* 0x002fc800078e0006 */
[--C-:B--2---:R-:W-:Y:S02]  /*0530*/  IMAD.WIDE.U32 R14, R21, 0x2, R6.reuse ;  /* 0x00000002150e7825 */ /* 0x104fe400078e0006 */
[----:B------:R-:W2:Y:S02]  /*0540*/  LDG.E.U16.CONSTANT R12, desc[UR8][R12.64] ;  /* 0x000000080c0c7981 */ /* 0x000ea4000c1e9500 */
[--C-:B------:R-:W-:Y:S02]  /*0550*/  IMAD.WIDE.U32 R10, R17, 0x2, R6.reuse ;  /* 0x00000002110a7825 */ /* 0x100fe400078e0006 */
[----:B------:R-:W3:Y:S02]  /*0560*/  LDG.E.U16.CONSTANT R15, desc[UR8][R14.64] ;  /* 0x000000080e0f7981 */ /* 0x000ee4000c1e9500 */
[----:B------:R-:W-:Y:S02]  /*0570*/  IMAD.WIDE.U32 R8, R19, 0x2, R6 ;  /* 0x0000000213087825 */ /* 0x000fe400078e0006 */
[----:B------:R-:W4:Y:S04]  /*0580*/  LDG.E.U16.CONSTANT R11, desc[UR8][R10.64] ;  /* 0x000000080a0b7981 */ /* 0x000f28000c1e9500 */
[----:B------:R-:W5:Y:S01]  /*0590*/  LDG.E.U16.CONSTANT R9, desc[UR8][R8.64] ;  /* 0x0000000808097981 */ /* 0x000f62000c1e9500 */
[----:B------:R-:W-:-:S02]  /*05a0*/  IMAD R4, R0, 0x2, R23 ;  /* 0x0000000200047824 */ /* 0x000fc400078e0217 */
[C-C-:B------:R-:W-:Y:S02]  /*05b0*/  IMAD R16, R0.reuse, 0x4, R23.reuse ;  /* 0x0000000400107824 */ /* 0x140fe400078e0217 */
[C---:B------:R-:W-:Y:S01]  /*05c0*/  IMAD R18, R0.reuse, 0x6, R23 ;  /* 0x0000000600127824 */ /* 0x040fe200078e0217 */
[----:B------:R-:W-:-:S04]  /*05d0*/  IADD3 R3, PT, PT, R0, R3, R0 ;  /* 0x0000000300037210 */ /* 0x000fc80007ffe000 */
[----:B------:R-:W-:-:S04]  /*05e0*/  IADD3 R3, PT, PT, R0, R3, R0 ;  /* 0x0000000300037210 */ /* 0x000fc80007ffe000 */
[----:B------:R-:W-:Y:S01]  /*05f0*/  ISETP.GE.U32.AND P0, PT, R3, 0x100, PT ;  /* 0x000001000300780c */ /* 0x000fe20003f06070 */
[C---:B------:R-:W-:Y:S01]  /*0600*/  IMAD R17, R0.reuse, 0x4, R17 ;  /* 0x0000000400117824 */ /* 0x040fe200078e0211 */
[C---:B------:R-:W-:Y:S01]  /*0610*/  LEA R21, R0.reuse, R21, 0x2 ;  /* 0x0000001500157211 */ /* 0x040fe200078e10ff */
[C---:B------:R-:W-:Y:S01]  /*0620*/  IMAD R19, R0.reuse, 0x4, R19 ;  /* 0x0000000400137824 */ /* 0x040fe200078e0213 */
[----:B--2---:R0:W-:Y:S04]  /*0630*/  STS.U16 [R23], R12 ;  /* 0x0000000c17007388 */ /* 0x0041e80000000400 */
[----:B---3--:R2:W-:Y:S04]  /*0640*/  STS.U16 [R4], R15 ;  /* 0x0000000f04007388 */ /* 0x0085e80000000400 */
[----:B----4-:R2:W-:Y:S04]  /*0650*/  STS.U16 [R16], R11 ;  /* 0x0000000b10007388 */ /* 0x0105e80000000400 */
[----:B-----5:R2:W-:Y:S01]  /*0660*/  STS.U16 [R18], R9 ;  /* 0x0000000912007388 */ /* 0x0205e20000000400 */
[----:B0-----:R-:W-:Y:S01]  /*0670*/  IMAD R23, R0, 0x8, R23 ;  /* 0x0000000800177824 */ /* 0x001fe200078e0217 */
[----:B------:R-:W-:Y:S06]  /*0680*/  @!P0 BRA `(.L_x_5) ;  /* 0xfffffffc00a48947 */ /* 0x000fec000383ffff */
.L_x_4:
[----:B------:R-:W-:Y:S05]  /*0690*/  BSYNC.RECONVERGENT B0 ;  /* 0x0000000000007941 */ /* 0x000fea0003800200 */
.L_x_3:
[----:B------:R-:W-:Y:S01]  /*06a0*/  BSSY.RECONVERGENT B0, `(.L_x_6) ;  /* 0x000001a000007945 */ /* 0x000fe20003800200 */
[----:B--2---:R-:W-:-:S03]  /*06b0*/  IMAD.MOV.U32 R15, RZ, RZ, R5 ;  /* 0x000000ffff0f7224 */ /* 0x004fc600078e0005 */
[----:B------:R-:W-:Y:S05]  /*06c0*/  @!P1 BRA `(.L_x_7) ;  /* 0x00000000005c9947 */ /* 0x000fea0003800000 */
[----:B------:R-:W0:Y:S01]  /*06d0*/  S2R R4, SR_CgaCtaId ;  /* 0x0000000000047919 */ /* 0x000e220000008800 */
[----:B------:R-:W1:Y:S01]  /*06e0*/  LDC.64 R6, c[0x0][0x388] ;  /* 0x0000e200ff067b82 */ /* 0x000e620000000a00 */
[----:B------:R-:W-:Y:S01]  /*06f0*/  MOV R3, 0x400 ;  /* 0x0000040000037802 */ /* 0x000fe20000000f00 */
[----:B------:R-:W-:Y:S01]  /*0700*/  VIADD R2, R2, 0x1 ;  /* 0x0000000102027836 */ /* 0x000fe20000000000 */
[----:B------:R-:W-:Y:S01]  /*0710*/  SHF.L.U32 R9, R5, 0x1, RZ ;  /* 0x0000000105097819 */ /* 0x000fe200000006ff */
[----:B------:R-:W-:Y:S02]  /*0720*/  IMAD.MOV.U32 R15, RZ, RZ, R5 ;  /* 0x000000ffff0f7224 */ /* 0x000fe400078e0005 */
[----:B------:R-:W-:Y:S01]  /*0730*/  VIADD R3, R3, 0x200 ;  /* 0x0000020003037836 */ /* 0x000fe20000000000 */
[----:B------:R-:W-:-:S04]  /*0740*/  LOP3.LUT R2, R2, 0x3, RZ, 0xc0, !PT ;  /* 0x0000000302027812 */ /* 0x000fc800078ec0ff */
[----:B0-----:R-:W-:Y:S01]  /*0750*/  LEA R11, R4, R3, 0x18 ;  /* 0x00000003040b7211 */ /* 0x001fe200078ec0ff */
[----:B------:R-:W-:-:S07]  /*0760*/  IMAD.MOV R4, RZ, RZ, -R2 ;  /* 0x000000ffff047224 */ /* 0x000fce00078e0a02 */
.L_x_8:
[----:B------:R-:W-:-:S04]  /*0770*/  LOP3.LUT R2, R9, 0xf0, RZ, 0xc0, !PT ;  /* 0x000000f009027812 */ /* 0x000fc800078ec0ff */
[----:B0-----:R-:W-:-:S05]  /*0780*/  LOP3.LUT R3, R2, 0x7, R15, 0xf8, !PT ;  /* 0x0000000702037812 */ /* 0x001fca00078ef80f */
[----:B-1----:R-:W-:-:S06]  /*0790*/  IMAD.WIDE.U32 R2, R3, 0x2, R6 ;  /* 0x0000000203027825 */ /* 0x002fcc00078e0006 */
[----:B------:R-:W2:Y:S01]  /*07a0*/  LDG.E.U16.CONSTANT R3, desc[UR8][R2.64] ;  /* 0x0000000802037981 */ /* 0x000ea2000c1e9500 */
[----:B------:R-:W-:Y:S01]  /*07b0*/  IMAD.SHL.U32 R8, R15, 0x2, RZ ;  /* 0x000000020f087824 */ /* 0x000fe200078e00ff */
[----:B------:R-:W-:Y:S01]  /*07c0*/  IADD3 R4, PT, PT, R4, 0x1, RZ ;  /* 0x0000000104047810 */ /* 0x000fe20007ffe0ff */
[C---:B------:R-:W-:Y:S02]  /*07d0*/  IMAD R9, R0.reuse, 0x2, R9 ;  /* 0x0000000200097824 */ /* 0x040fe400078e0209 */
[----:B------:R-:W-:Y:S01]  /*07e0*/  IMAD.IADD R15, R0, 0x1, R15 ;  /* 0x00000001000f7824 */ /* 0x000fe200078e020f */
[----:B------:R-:W-:Y:S02]  /*07f0*/  LOP3.LUT R8, R8, 0xfe, RZ, 0xc0, !PT ;  /* 0x000000fe08087812 */ /* 0x000fe400078ec0ff */
[----:B------:R-:W-:-:S03]  /*0800*/  ISETP.NE.AND P0, PT, R4, RZ, PT ;  /* 0x000000ff0400720c */ /* 0x000fc60003f05270 */
[----:B------:R-:W-:-:S05]  /*0810*/  IMAD.IADD R8, R8, 0x1, R11 ;  /* 0x0000000108087824 */ /* 0x000fca00078e020b */
[----:B--2---:R0:W-:Y:S05]  /*0820*/  STS.U16 [R8], R3 ;  /* 0x0000000308007388 */ /* 0x0041ea0000000400 */
[----:B------:R-:W-:Y:S05]  /*0830*/  @P0 BRA `(.L_x_8) ;  /* 0xfffffffc00cc0947 */ /* 0x000fea000383ffff */
.L_x_7:
[----:B------:R-:W-:Y:S05]  /*0840*/  BSYNC.RECONVERGENT B0 ;  /* 0x0000000000007941 */ /* 0x000fea0003800200 */
.L_x_6:
[----:B------:R-:W-:Y:S04]  /*0850*/  BSSY.RECONVERGENT B0, `(.L_x_9) ;  /* 0x0000039000007945 */ /* 0x000fe80003800200 */
[----:B------:R-:W-:Y:S05]  /*0860*/  @!P2 BRA `(.L_x_10) ;  /* 0x0000000000dca947 */ /* 0x000fea0003800000 */
[----:B------:R-:W1:Y:S01]  /*0870*/  S2R R7, SR_CgaCtaId ;  /* 0x0000000000077919 */ /* 0x000e620000008800 */
[----:B0-----:R-:W0:Y:S01]  /*0880*/  LDC.64 R2, c[0x0][0x388] ;  /* 0x0000e200ff027b82 */ /* 0x001e220000000a00 */
[----:B------:R-:W-:Y:S01]  /*0890*/  MOV R4, 0x400 ;  /* 0x0000040000047802 */ /* 0x000fe20000000f00 */
[C---:B------:R-:W-:Y:S01]  /*08a0*/  IMAD.SHL.U32 R23, R15.reuse, 0x2, RZ ;  /* 0x000000020f177824 */ /* 0x040fe200078e00ff */
[----:B------:R-:W-:Y:S01]  /*08b0*/  LEA R19, R0, R15, 0x1 ;  /* 0x0000000f00137211 */ /* 0x000fe200078e08ff */
[----:B------:R-:W-:Y:S02]  /*08c0*/  IMAD.IADD R25, R15, 0x1, R0 ;  /* 0x000000010f197824 */ /* 0x000fe400078e0200 */
[----:B------:R-:W-:Y:S02]  /*08d0*/  VIADD R4, R4, 0x200 ;  /* 0x0000020004047836 */ /* 0x000fe40000000000 */
[C---:B------:R-:W-:Y:S02]  /*08e0*/  IMAD R21, R0.reuse, 0x3, R15 ;  /* 0x0000000300157824 */ /* 0x040fe400078e020f */
[----:B------:R-:W-:-:S02]  /*08f0*/  IMAD R17, R0, 0x4, R23 ;  /* 0x0000000400117824 */ /* 0x000fc400078e0217 */
[----:B------:R-:W-:Y:S02]  /*0900*/  IMAD R27, R0, 0x6, R23 ;  /* 0x00000006001b7824 */ /* 0x000fe400078e0217 */
[----:B------:R-:W-:Y:S01]  /*0910*/  IMAD.SHL.U32 R29, R25, 0x2, RZ ;  /* 0x00000002191d7824 */ /* 0x000fe200078e00ff */
[----:B-1----:R-:W-:-:S07]  /*0920*/  LEA R4, R7, R4, 0x18 ;  /* 0x0000000407047211 */ /* 0x002fce00078ec0ff */
.L_x_11:
[----:B-1----:R-:W-:Y:S02]  /*0930*/  LOP3.LUT R6, R23, 0xf0, RZ, 0xc0, !PT ;  /* 0x000000f017067812 */ /* 0x002fe400078ec0ff */
[----:B------:R-:W-:Y:S02]  /*0940*/  LOP3.LUT R8, R29, 0xf0, RZ, 0xc0, !PT ;  /* 0x000000f01d087812 */ /* 0x000fe400078ec0ff */
[----:B------:R-:W-:Y:S02]  /*0950*/  LOP3.LUT R10, R17, 0xf0, RZ, 0xc0, !PT ;  /* 0x000000f0110a7812 */ /* 0x000fe400078ec0ff */
[----:B------:R-:W-:Y:S02]  /*0960*/  LOP3.LUT R12, R27, 0xf0, RZ, 0xc0, !PT ;  /* 0x000000f01b0c7812 */ /* 0x000fe400078ec0ff */
[----:B------:R-:W-:Y:S02]  /*0970*/  LOP3.LUT R7, R6, 0x7, R15, 0xf8, !PT ;  /* 0x0000000706077812 */ /* 0x000fe400078ef80f */
[----:B------:R-:W-:-:S02]  /*0980*/  LOP3.LUT R9, R8, 0x7, R25, 0xf8, !PT ;  /* 0x0000000708097812 */ /* 0x000fc400078ef819 */
[----:B------:R-:W-:Y:S01]  /*0990*/  LOP3.LUT R11, R10, 0x7, R19, 0xf8, !PT ;  /* 0x000000070a0b7812 */ /* 0x000fe200078ef813 */
[----:B0-----:R-:W-:Y:S01]  /*09a0*/  IMAD.WIDE.U32 R6, R7, 0x2, R2 ;  /* 0x0000000207067825 */ /* 0x001fe200078e0002 */
[----:B------:R-:W-:-:S03]  /*09b0*/  LOP3.LUT R13, R12, 0x7, R21, 0xf8, !PT ;  /* 0x000000070c0d7812 */ /* 0x000fc600078ef815 */
[--C-:B------:R-:W-:Y:S02]  /*09c0*/  IMAD.WIDE.U32 R8, R9, 0x2, R2.reuse ;  /* 0x0000000209087825 */ /* 0x100fe400078e0002 */
[----:B------:R-:W2:Y:S02]  /*09d0*/  LDG.E.U16.CONSTANT R6, desc[UR8][R6.64] ;  /* 0x0000000806067981 */ /* 0x000ea4000c1e9500 */
[--C-:B------:R-:W-:Y:S02]  /*09e0*/  IMAD.WIDE.U32 R10, R11, 0x2, R2.reuse ;  /* 0x000000020b0a7825 */ /* 0x100fe400078e0002 */
[----:B------:R0:W3:Y:S02]  /*09f0*/  LDG.E.U16.CONSTANT R8, desc[UR8][R8.64] ;  /* 0x0000000808087981 */ /* 0x0000e4000c1e9500 */
[----:B------:R-:W-:Y:S02]  /*0a00*/  IMAD.WIDE.U32 R12, R13, 0x2, R2 ;  /* 0x000000020d0c7825 */ /* 0x000fe400078e0002 */
[----:B------:R-:W4:Y:S04]  /*0a10*/  LDG.E.U16.CONSTANT R10, desc[UR8][R10.64] ;  /* 0x000000080a0a7981 */ /* 0x000f28000c1e9500 */
[----:B------:R-:W5:Y:S01]  /*0a20*/  LDG.E.U16.CONSTANT R13, desc[UR8][R12.64] ;  /* 0x000000080c0d7981 */ /* 0x000f62000c1e9500 */
[----:B------:R-:W-:Y:S01]  /*0a30*/  IMAD.SHL.U32 R20, R15, 0x2, RZ ;  /* 0x000000020f147824 */ /* 0x000fe200078e00ff */
[----:B------:R-:W-:Y:S01]  /*0a40*/  SHF.L.U32 R14, R25, 0x1, RZ ;  /* 0x00000001190e7819 */ /* 0x000fe200000006ff */
[----:B------:R-:W-:-:S02]  /*0a50*/  IMAD.SHL.U32 R16, R19, 0x2, RZ ;  /* 0x0000000213107824 */ /* 0x000fc400078e00ff */
[----:B------:R-:W-:Y:S01]  /*0a60*/  IMAD.SHL.U32 R18, R21, 0x2, RZ ;  /* 0x0000000215127824 */ /* 0x000fe200078e00ff */
[----:B------:R-:W-:Y:S02]  /*0a70*/  LOP3.LUT R20, R20, 0xfe, RZ, 0xc0, !PT ;  /* 0x000000fe14147812 */ /* 0x000fe400078ec0ff */
[----:B------:R-:W-:Y:S02]  /*0a80*/  LOP3.LUT R14, R14, 0xfe, RZ, 0xc0, !PT ;  /* 0x000000fe0e0e7812 */ /* 0x000fe400078ec0ff */
[----:B------:R-:W-:Y:S02]  /*0a90*/  LOP3.LUT R16, R16, 0xfe, RZ, 0xc0, !PT ;  /* 0x000000fe10107812 */ /* 0x000fe400078ec0ff */
[----:B------:R-:W-:Y:S01]  /*0aa0*/  LOP3.LUT R18, R18, 0xfe, RZ, 0xc0, !PT ;  /* 0x000000fe12127812 */ /* 0x000fe200078ec0ff */
[----:B------:R-:W-:Y:S01]  /*0ab0*/  IMAD.IADD R20, R20, 0x1, R4 ;  /* 0x0000000114147824 */ /* 0x000fe200078e0204 */
[C---:B0-----:R-:W-:Y:S01]  /*0ac0*/  IADD3 R9, PT, PT, R4.reuse, R16, RZ ;  /* 0x0000001004097210 */ /* 0x041fe20007ffe0ff */
[----:B------:R-:W-:-:S02]  /*0ad0*/  IMAD.IADD R7, R4, 0x1, R14 ;  /* 0x0000000104077824 */ /* 0x000fc400078e020e */
[----:B------:R-:W-:Y:S01]  /*0ae0*/  IMAD.IADD R18, R4, 0x1, R18 ;  /* 0x0000000104127824 */ /* 0x000fe200078e0212 */
[----:B------:R-:W-:-:S04]  /*0af0*/  IADD3 R15, PT, PT, R0, R15, R0 ;  /* 0x0000000f000f7210 */ /* 0x000fc80007ffe000 */
[----:B------:R-:W-:-:S04]  /*0b00*/  IADD3 R15, PT, PT, R0, R15, R0 ;  /* 0x0000000f000f7210 */ /* 0x000fc80007ffe000 */
[----:B------:R-:W-:Y:S01]  /*0b10*/  ISETP.GE.U32.AND P0, PT, R15, 0x80, PT ;  /* 0x000000800f00780c */ /* 0x000fe20003f06070 */
[C---:B------:R-:W-:Y:S01]  /*0b20*/  IMAD R17, R0.reuse, 0x8, R17 ;  /* 0x0000000800117824 */ /* 0x040fe200078e0211 */
[C---:B------:R-:W-:Y:S01]  /*0b30*/  LEA R23, R0.reuse, R23, 0x3 ;  /* 0x0000001700177211 */ /* 0x040fe200078e18ff */
[C---:B------:R-:W-:Y:S02]  /*0b40*/  IMAD R27, R0.reuse, 0x8, R27 ;  /* 0x00000008001b7824 */ /* 0x040fe400078e021b */
[C---:B------:R-:W-:Y:S02]  /*0b50*/  IMAD R29, R0.reuse, 0x8, R29 ;  /* 0x00000008001d7824 */ /* 0x040fe400078e021d */
[C---:B------:R-:W-:Y:S02]  /*0b60*/  IMAD R19, R0.reuse, 0x4, R19 ;  /* 0x0000000400137824 */ /* 0x040fe400078e0213 */
[C---:B------:R-:W-:Y:S02]  /*0b70*/  IMAD R21, R0.reuse, 0x4, R21 ;  /* 0x0000000400157824 */ /* 0x040fe400078e0215 */
[----:B------:R-:W-:Y:S01]  /*0b80*/  IMAD R25, R0, 0x4, R25 ;  /* 0x0000000400197824 */ /* 0x000fe200078e0219 */
[----:B--2---:R1:W-:Y:S04]  /*0b90*/  STS.U16 [R20], R6 ;  /* 0x0000000614007388 */ /* 0x0043e80000000400 */
[----:B---3--:R1:W-:Y:S04]  /*0ba0*/  STS.U16 [R7], R8 ;  /* 0x0000000807007388 */ /* 0x0083e80000000400 */
[----:B----4-:R1:W-:Y:S04]  /*0bb0*/  STS.U16 [R9], R10 ;  /* 0x0000000a09007388 */ /* 0x0103e80000000400 */
[----:B-----5:R1:W-:Y:S01]  /*0bc0*/  STS.U16 [R18], R13 ;  /* 0x0000000d12007388 */ /* 0x0203e20000000400 */
[----:B------:R-:W-:Y:S05]  /*0bd0*/  @!P0 BRA `(.L_x_11) ;  /* 0xfffffffc00548947 */ /* 0x000fea000383ffff */
.L_x_10:
[----:B------:R-:W-:Y:S05]  /*0be0*/  BSYNC.RECONVERGENT B0 ;  /* 0x0000000000007941 */ /* 0x000fea0003800200 */
.L_x_9:
[----:B------:R-:W2:Y:S08]  /*0bf0*/  S2UR UR5, SR_CgaCtaId ;  /* 0x00000000000579c3 */ /* 0x000eb00000008800 */
[----:B------:R-:W-:Y:S01]  /*0c00*/  BAR.SYNC.DEFER_BLOCKING 0x0 ;  /* 0x0000000000007b1d */ /* 0x000fe20000010000 */
[C---:B------:R-:W-:Y:S01]  /*0c10*/  IMAD.SHL.U32 R0, R5.reuse, 0x20, RZ ;  /* 0x0000002005007824 */ /* 0x040fe200078e00ff */
[----:B------:R-:W-:-:S02]  /*0c20*/  SHF.L.U32 R2, R5, 0x4, RZ ;  /* 0x0000000405027819 */ /* 0x000fc400000006ff */
[--C-:B------:R-:W-:Y:S02]  /*0c30*/  SHF.R.U32.HI R12, RZ, 0x1, R5.reuse ;  /* 0x00000001ff0c7819 */ /* 0x100fe40000011605 */
[----:B------:R-:W-:Y:S01]  /*0c40*/  UMOV UR4, 0x400 ;  /* 0x0000040000047882 */ /* 0x000fe20000000000 */
[----:B------:R-:W-:Y:S01]  /*0c50*/  LOP3.LUT R0, R0, 0x1e0, RZ, 0xc0, !PT ;  /* 0x000001e000007812 */ /* 0x000fe200078ec0ff */
[----:B------:R-:W-:Y:S01]  /*0c60*/  UIADD3 UR6, UPT, UPT, UR4, 0x200, URZ ;  /* 0x0000020004067890 */ /* 0x000fe2000fffe0ff */
[----:B------:R-:W-:Y:S02]  /*0c70*/  LOP3.LUT R4, R2, 0xf0, RZ, 0xc0, !PT ;  /* 0x000000f002047812 */ /* 0x000fe400078ec0ff */
[----:B------:R-:W-:Y:S01]  /*0c80*/  LOP3.LUT R0, R0, 0x10, R5, 0xf8, !PT ;  /* 0x0000001000007812 */ /* 0x000fe200078ef805 */
[----:B0-----:R-:W0:Y:S01]  /*0c90*/  LDC.64 R2, c[0x0][0x390] ;  /* 0x0000e400ff027b82 */ /* 0x001e220000000a00 */
[----:B------:R-:W-:-:S04]  /*0ca0*/  LOP3.LUT R12, R12, 0xc, RZ, 0xc0, !PT ;  /* 0x0000000c0c0c7812 */ /* 0x000fc800078ec0ff */
[----:B------:R-:W-:Y:S01]  /*0cb0*/  LOP3.LUT R12, R12, 0x2, R5, 0xf8, !PT ;  /* 0x000000020c0c7812 */ /* 0x000fe200078ef805 */
[----:B--2---:R-:W-:Y:S02]  /*0cc0*/  ULEA UR4, UR5, UR4, 0x18 ;  /* 0x0000000405047291 */ /* 0x004fe4000f8ec0ff */
[----:B------:R-:W-:-:S07]  /*0cd0*/  ULEA UR6, UR5, UR6, 0x18 ;  /* 0x0000000605067291 */ /* 0x000fce000f8ec0ff */
[----:B-1----:R-:W-:Y:S04]  /*0ce0*/  LDSM.16.MT88.4 R8, [R0+UR4] ;  /* 0x000000040008783b */ /* 0x002fe80008004200 */
[----:B------:R-:W1:Y:S02]  /*0cf0*/  LDSM.16.MT88.2 R6, [R4+UR6] ;  /* 0x000000060406783b */ /* 0x000e640008004100 */
[----:B-1----:R-:W-:Y:S01]  /*0d00*/  HMMA.16816.F16 R6, R8, R6, RZ ;  /* 0x000000060806723c */ /* 0x002fe200000008ff */
[C---:B------:R-:W-:Y:S01]  /*0d10*/  IMAD.SHL.U32 R9, R5.reuse, 0x2, RZ ;  /* 0x0000000205097824 */ /* 0x040fe200078e00ff */
[----:B------:R-:W-:-:S04]  /*0d20*/  LOP3.LUT R8, R5, 0x4, RZ, 0xc0, !PT ;  /* 0x0000000405087812 */ /* 0x000fc800078ec0ff */
[----:B------:R-:W-:-:S05]  /*0d30*/  LOP3.LUT R9, R8, 0x2, R9, 0xf8, !PT ;  /* 0x0000000208097812 */ /* 0x000fca00078ef809 */
[----:B------:R-:W-:-:S04]  /*0d40*/  IMAD R9, R12, 0x8, R9 ;  /* 0x000000080c097824 */ /* 0x000fc800078e0209 */
[----:B0-----:R-:W-:-:S04]  /*0d50*/  IMAD.WIDE.U32 R2, R9, 0x2, R2 ;  /* 0x0000000209027825 */ /* 0x001fc800078e0002 */
[----:B------:R-:W-:Y:S01]  /*0d60*/  PRMT R0, R6, 0x7632, R0 ;  /* 0x0000763206007816 */ /* 0x000fe20000000000 */
[----:B------:R-:W-:Y:S01]  /*0d70*/  STG.E.U16 desc[UR8][R2.64], R6 ;  /* 0x0000000602007986 */ /* 0x000fe2000c101508 */
[----:B------:R-:W-:-:S03]  /*0d80*/  PRMT R4, R7, 0x7632, R4 ;  /* 0x0000763207047816 */ /* 0x000fc60000000004 */
[----:B------:R-:W-:Y:S04]  /*0d90*/  STG.E.U16 desc[UR8][R2.64+0x10], R7 ;  /* 0x0000100702007986 */ /* 0x000fe8000c101508 */
[----:B------:R-:W-:Y:S04]  /*0da0*/  STG.E.U16 desc[UR8][R2.64+0x2], R0 ;  /* 0x0000020002007986 */ /* 0x000fe8000c101508 */
[----:B------:R-:W-:Y:S01]  /*0db0*/  STG.E.U16 desc[UR8][R2.64+0x12], R4 ;  /* 0x0000120402007986 */ /* 0x000fe2000c101508 */
[----:B------:R-:W-:Y:S05]  /*0dc0*/  EXIT ;  /* 0x000000000000794d */ /* 0x000fea0003800000 */
.L_x_12:
[----:B------:R-:W-:-:S00]  /*0dd0*/  BRA `(.L_x_12) ;  /* 0xfffffffc00fc7947 */ /* 0x000fc0000383ffff */
[----:B------:R-:W-:-:S00]  /*0de0*/  NOP ;  /* 0x0000000000007918 */ /* 0x000fc00000000000 */
        /* <DEDUP_REMOVED lines=9> */
.L_x_13:


//--------------------- .nv.shared._Z16mma_m16n8k16_ptxPK6__halfS1_PS_ --------------------------
	.section	.nv.shared._Z16mma_m16n8k16_ptxPK6__halfS1_PS_,"aw",@nobits
	.sectionflags	@""
	.align	128
.nv.shared._Z16mma_m16n8k16_ptxPK6__halfS1_PS_:
	.zero		1792


//--------------------- .nv.shared.reserved.0     --------------------------
	.section	.nv.shared.reserved.0,"aw",@nobits
	.weak		__nv_reservedSMEM_offset_0_alias
	.size		__nv_reservedSMEM_offset_0_alias, 0, 64
	.other		__nv_reservedSMEM_offset_0_alias,@"STO_CUDA_RESERVED_SHARED STV_DEFAULT"
__nv_reservedSMEM_offset_0_alias:
	.zero		0
	.zero		64


//--------------------- .nv.constant0._Z16mma_m16n8k16_ptxPK6__halfS1_PS_ --------------------------
	.section	.nv.constant0._Z16mma_m16n8k16_ptxPK6__halfS1_PS_,"a",@progbits
	.sectionflags	@""
	.align	4
.nv.constant0._Z16mma_m16n8k16_ptxPK6__halfS1_PS_:
	.zero		920


//--------------------- SYMBOLS --------------------------

	.type		.nv.reservedSmem.offset0,@object
	.size		.nv.reservedSmem.offset0,0x4
	.type		.nv.reservedSmem.cap,@object
	.size		.nv.reservedSmem.cap,0x4
